//
// Generated by NVIDIA NVVM Compiler
//
// Compiler Build ID: CL-36424714
// Cuda compilation tools, release 13.0, V13.0.88
// Based on NVVM 20.0.0
//

.version 9.0
.target sm_100
.address_size 64

	// .globl	_Z10apply_reluPfS_i

.visible .entry _Z10apply_reluPfS_i(
	.param .u64 .ptr .align 1 _Z10apply_reluPfS_i_param_0,
	.param .u64 .ptr .align 1 _Z10apply_reluPfS_i_param_1,
	.param .u32 _Z10apply_reluPfS_i_param_2
)
{
	.reg .pred 	%p<2>;
	.reg .b32 	%r<6>;
	.reg .b32 	%f<3>;
	.reg .b64 	%rd<8>;

	ld.param.u64 	%rd1, [_Z10apply_reluPfS_i_param_0];
	ld.param.u64 	%rd2, [_Z10apply_reluPfS_i_param_1];
	ld.param.u32 	%r2, [_Z10apply_reluPfS_i_param_2];
	mov.u32 	%r3, %ctaid.x;
	mov.u32 	%r4, %ntid.x;
	mov.u32 	%r5, %tid.x;
	mad.lo.s32 	%r1, %r3, %r4, %r5;
	setp.ge.s32 	%p1, %r1, %r2;
	@%p1 bra 	$L__BB0_2;
	cvta.to.global.u64 	%rd3, %rd1;
	cvta.to.global.u64 	%rd4, %rd2;
	mul.wide.s32 	%rd5, %r1, 4;
	add.s64 	%rd6, %rd3, %rd5;
	ld.global.f32 	%f1, [%rd6];
	max.f32 	%f2, %f1, 0f00000000;
	add.s64 	%rd7, %rd4, %rd5;
	st.global.f32 	[%rd7], %f2;
$L__BB0_2:
	ret;

}


// ===== COMPILED SASS (sm_100) =====

	.target	sm_100

	.elftype	@"ET_EXEC"


//--------------------- .note.nv.tkinfo           --------------------------
	.section	.note.nv.tkinfo,"",@"SHT_NOTE"
	.sectionflags	@"SHF_NOTE_NV_TKINFO"
	.tkinfo
        /*0018*/ 	.word	0x00000002
        /*0030*/ 	.string	""
        /*0030*/ 	.string	"ptxas"
        /*0030*/ 	.string	"Cuda compilation tools, release 13.0, V13.0.88"
        /*0030*/ 	.string	"Build cuda_13.0.r13.0/compiler.36424714_0"
        /*0030*/ 	.string	"-arch sm_100 -m 64 "



//--------------------- .note.nv.cuinfo           --------------------------
	.section	.note.nv.cuinfo,"",@"SHT_NOTE"
	.sectionflags	@"SHF_NOTE_NV_CUINFO"
        /*0018*/ 	.short	0x0002
        /*001a*/ 	.short	0x0064
        /*001c*/ 	.short	0x0082
	.zero		2


//--------------------- .nv.info                  --------------------------
	.section	.nv.info,"",@"SHT_CUDA_INFO"
	.align	4


	//----- nvinfo : EIATTR_REGCOUNT
	.align		4
        /*0000*/ 	.byte	0x04, 0x2f
        /*0002*/ 	.short	(.L_1 - .L_0)
	.align		4
.L_0:
        /*0004*/ 	.word	index@(_Z10apply_reluPfS_i)
        /*0008*/ 	.word	0x0000000a


	//----- nvinfo : EIATTR_FRAME_SIZE
	.align		4
.L_1:
        /*000c*/ 	.byte	0x04, 0x11
        /*000e*/ 	.short	(.L_3 - .L_2)
	.align		4
.L_2:
        /*0010*/ 	.word	index@(_Z10apply_reluPfS_i)
        /*0014*/ 	.word	0x00000000


	//----- nvinfo : EIATTR_MIN_STACK_SIZE
	.align		4
.L_3:
        /*0018*/ 	.byte	0x04, 0x12
        /*001a*/ 	.short	(.L_5 - .L_4)
	.align		4
.L_4:
        /*001c*/ 	.word	index@(_Z10apply_reluPfS_i)
        /*0020*/ 	.word	0x00000000
.L_5:


//--------------------- .nv.compat                --------------------------
	.section	.nv.compat,"",@"SHT_CUDA_COMPAT_INFO"
	.align	4
        /*0000*/ 	.byte	0x02, 0x09, 0x00, 0x00, 0x02, 0x02, 0x01, 0x00, 0x02, 0x05, 0x05, 0x00, 0x03, 0x07, 0x01, 0x01
        /*0010*/ 	.byte	0x02, 0x03, 0x00, 0x00, 0x02, 0x06, 0x01, 0x00, 0x04, 0x0b, 0x08, 0x00, 0x09, 0x00, 0x00, 0x00
        /*0020*/ 	.byte	0x00, 0x00, 0x00, 0x00


//--------------------- .nv.info._Z10apply_reluPfS_i --------------------------
	.section	.nv.info._Z10apply_reluPfS_i,"",@"SHT_CUDA_INFO"
	.sectionflags	@""
	.align	4


	//----- nvinfo : EIATTR_CUDA_API_VERSION
	.align		4
        /*0000*/ 	.byte	0x04, 0x37
        /*0002*/ 	.short	(.L_7 - .L_6)
.L_6:
        /*0004*/ 	.word	0x00000082


	//----- nvinfo : EIATTR_KPARAM_INFO
	.align		4
.L_7:
        /*0008*/ 	.byte	0x04, 0x17
        /*000a*/ 	.short	(.L_9 - .L_8)
.L_8:
        /*000c*/ 	.word	0x00000000
        /*0010*/ 	.short	0x0002
        /*0012*/ 	.short	0x0010
        /*0014*/ 	.byte	0x00, 0xf0, 0x11, 0x00


	//----- nvinfo : EIATTR_KPARAM_INFO
	.align		4
.L_9:
        /*0018*/ 	.byte	0x04, 0x17
        /*001a*/ 	.short	(.L_11 - .L_10)
.L_10:
        /*001c*/ 	.word	0x00000000
        /*0020*/ 	.short	0x0001
        /*0022*/ 	.short	0x0008
        /*0024*/ 	.byte	0x00, 0xf5, 0x21, 0x00


	//----- nvinfo : EIATTR_KPARAM_INFO
	.align		4
.L_11:
        /*0028*/ 	.byte	0x04, 0x17
        /*002a*/ 	.short	(.L_13 - .L_12)
.L_12:
        /*002c*/ 	.word	0x00000000
        /*0030*/ 	.short	0x0000
        /*0032*/ 	.short	0x0000
        /*0034*/ 	.byte	0x00, 0xf5, 0x21, 0x00


	//----- nvinfo : EIATTR_SPARSE_MMA_MASK
	.align		4
.L_13:
        /*0038*/ 	.byte	0x03, 0x50
        /*003a*/ 	.short	0x0000


	//----- nvinfo : EIATTR_MAXREG_COUNT
	.align		4
        /*003c*/ 	.byte	0x03, 0x1b
        /*003e*/ 	.short	0x00ff


	//----- nvinfo : EIATTR_MERCURY_ISA_VERSION
	.align		4
        /*0040*/ 	.byte	0x03, 0x5f
        /*0042*/ 	.short	0x0101


	//----- nvinfo : EIATTR_VRC_CTA_INIT_COUNT
	.align		4
        /*0044*/ 	.byte	0x02, 0x4a
	.zero		1
	.zero		1


	//----- nvinfo : EIATTR_EXIT_INSTR_OFFSETS
	.align		4
        /*0048*/ 	.byte	0x04, 0x1c
        /*004a*/ 	.short	(.L_15 - .L_14)


	//   ....[0]....
.L_14:
        /*004c*/ 	.word	0x00000070


	//   ....[1]....
        /*0050*/ 	.word	0x00000100


	//----- nvinfo : EIATTR_CBANK_PARAM_SIZE
	.align		4
.L_15:
        /*0054*/ 	.byte	0x03, 0x19
        /*0056*/ 	.short	0x0014


	//----- nvinfo : EIATTR_PARAM_CBANK
	.align		4
        /*0058*/ 	.byte	0x04, 0x0a
        /*005a*/ 	.short	(.L_17 - .L_16)
	.align		4
.L_16:
        /*005c*/ 	.word	index@(.nv.constant0._Z10apply_reluPfS_i)
        /*0060*/ 	.short	0x0380
        /*0062*/ 	.short	0x0014


	//----- nvinfo : EIATTR_SW_WAR
	.align		4
.L_17:
        /*0064*/ 	.byte	0x04, 0x36
        /*0066*/ 	.short	(.L_19 - .L_18)
.L_18:
        /*0068*/ 	.word	0x00000008
.L_19:


//--------------------- .nv.callgraph             --------------------------
	.section	.nv.callgraph,"",@"SHT_CUDA_CALLGRAPH"
	.align	4
	.sectionentsize	8
	.align		4
        /*0000*/ 	.word	0x00000000
	.align		4
        /*0004*/ 	.word	0xffffffff
	.align		4
        /*0008*/ 	.word	0x00000000
	.align		4
        /*000c*/ 	.word	0xfffffffe
	.align		4
        /*0010*/ 	.word	0x00000000
	.align		4
        /*0014*/ 	.word	0xfffffffd
	.align		4
        /*0018*/ 	.word	0x00000000
	.align		4
        /*001c*/ 	.word	0xfffffffc


//--------------------- .text._Z10apply_reluPfS_i --------------------------
	.section	.text._Z10apply_reluPfS_i,"ax",@progbits
	.align	128
        .global         _Z10apply_reluPfS_i
        .type           _Z10apply_reluPfS_i,@function
        .size           _Z10apply_reluPfS_i,(.L_x_1 - _Z10apply_reluPfS_i)
        .other          _Z10apply_reluPfS_i,@"STO_CUDA_ENTRY STV_DEFAULT"
_Z10apply_reluPfS_i:
.text._Z10apply_reluPfS_i:
[----:B------:R-:W-:Y:S01]  /*0000*/  LDC R1, c[0x0][0x37c] ;  /* 0x0000df00ff017b82 */ /* 0x000fe20000000800 */
[----:B------:R-:W0:Y:S07]  /*0010*/  S2R R0, SR_TID.X ;  /* 0x0000000000007919 */ /* 0x000e2e0000002100 */
[----:B------:R-:W0:Y:S01]  /*0020*/  S2UR UR4, SR_CTAID.X ;  /* 0x00000000000479c3 */ /* 0x000e220000002500 */
[----:B------:R-:W1:Y:S07]  /*0030*/  LDCU UR5, c[0x0][0x390] ;  /* 0x00007200ff0577ac */ /* 0x000e6e0008000800 */
[----:B------:R-:W0:Y:S02]  /*0040*/  LDC R7, c[0x0][0x360] ;  /* 0x0000d800ff077b82 */ /* 0x000e240000000800 */
[----:B0-----:R-:W-:-:S05]  /*0050*/  IMAD R7, R7, UR4, R0 ;  /* 0x0000000407077c24 */ /* 0x001fca000f8e0200 */
[----:B-1----:R-:W-:-:S13]  /*0060*/  ISETP.GE.AND P0, PT, R7, UR5, PT ;  /* 0x0000000507007c0c */ /* 0x002fda000bf06270 */
[----:B------:R-:W-:Y:S05]  /*0070*/  @P0 EXIT ;  /* 0x000000000000094d */ /* 0x000fea0003800000 */
[----:B------:R-:W0:Y:S01]  /*0080*/  LDC.64 R2, c[0x0][0x380] ;  /* 0x0000e000ff027b82 */ /* 0x000e220000000a00 */
[----:B------:R-:W1:Y:S07]  /*0090*/  LDCU.64 UR4, c[0x0][0x358] ;  /* 0x00006b00ff0477ac */ /* 0x000e6e0008000a00 */
[----:B------:R-:W2:Y:S01]  /*00a0*/  LDC.64 R4, c[0x0][0x388] ;  /* 0x0000e200ff047b82 */ /* 0x000ea20000000a00 */
[----:B0-----:R-:W-:-:S06]  /*00b0*/  IMAD.WIDE R2, R7, 0x4, R2 ;  /* 0x0000000407027825 */ /* 0x001fcc00078e0202 */
[----:B-1----:R-:W3:Y:S01]  /*00c0*/  LDG.E R2, desc[UR4][R2.64] ;  /* 0x0000000402027981 */ /* 0x002ee2000c1e1900 */
[----:B--2---:R-:W-:Y:S01]  /*00d0*/  IMAD.WIDE R4, R7, 0x4, R4 ;  /* 0x0000000407047825 */ /* 0x004fe200078e0204 */
[----:B---3--:R-:W-:-:S05]  /*00e0*/  FMNMX R7, RZ, R2, !PT ;  /* 0x00000002ff077209 */ /* 0x008fca0007800000 */
[----:B------:R-:W-:Y:S01]  /*00f0*/  STG.E desc[UR4][R4.64], R7 ;  /* 0x0000000704007986 */ /* 0x000fe2000c101904 */
[----:B------:R-:W-:Y:S05]  /*0100*/  EXIT ;  /* 0x000000000000794d */ /* 0x000fea0003800000 */
.L_x_0:
[----:B------:R-:W-:-:S00]  /*0110*/  BRA `(.L_x_0) ;  /* 0xfffffffc00fc7947 */ /* 0x000fc0000383ffff */
[----:B------:R-:W-:-:S00]  /*0120*/  NOP ;  /* 0x0000000000007918 */ /* 0x000fc00000000000 */
        /* <DEDUP_REMOVED lines=13> */
.L_x_1:


//--------------------- .nv.shared.reserved.0     --------------------------
	.section	.nv.shared.reserved.0,"aw",@nobits
	.weak		__nv_reservedSMEM_offset_0_alias
	.size		__nv_reservedSMEM_offset_0_alias, 0, 64
	.other		__nv_reservedSMEM_offset_0_alias,@"STO_CUDA_RESERVED_SHARED STV_DEFAULT"
__nv_reservedSMEM_offset_0_alias:
	.zero		0
	.zero		64


//--------------------- .nv.constant0._Z10apply_reluPfS_i --------------------------
	.section	.nv.constant0._Z10apply_reluPfS_i,"a",@progbits
	.sectionflags	@""
	.align	4
.nv.constant0._Z10apply_reluPfS_i:
	.zero		916


//--------------------- SYMBOLS --------------------------

	.type		.nv.reservedSmem.offset0,@object
	.size		.nv.reservedSmem.offset0,0x4
